	.headerflags	@"EF_CUDA_TEXMODE_UNIFIED EF_CUDA_64BIT_ADDRESS EF_CUDA_ACCELERATORS EF_CUDA_SM90 EF_CUDA_VIRTUAL_SM(EF_CUDA_SM90)"
	.elftype	@"ET_EXEC"


//--------------------- .nv.info                  --------------------------
	.section	.nv.info,"",@"SHT_CUDA_INFO"
	.align	4


	//----- nvinfo : EIATTR_REGCOUNT
	.align		4
        /*0000*/ 	.byte	0x04, 0x2f
        /*0002*/ 	.short	(.L_1 - .L_0)
	.align		4
.L_0:
        /*0004*/ 	.word	index@(triton_poi_fused_convolution_21)
        /*0008*/ 	.word	0x00000012


	//----- nvinfo : EIATTR_MIN_STACK_SIZE
	.align		4
.L_1:
        /*000c*/ 	.byte	0x04, 0x12
        /*000e*/ 	.short	(.L_3 - .L_2)
	.align		4
.L_2:
        /*0010*/ 	.word	index@(triton_poi_fused_convolution_21)
        /*0014*/ 	.word	0x00000000


	//----- nvinfo : EIATTR_FRAME_SIZE
	.align		4
.L_3:
        /*0018*/ 	.byte	0x04, 0x11
        /*001a*/ 	.short	(.L_5 - .L_4)
	.align		4
.L_4:
        /*001c*/ 	.word	index@(triton_poi_fused_convolution_21)
        /*0020*/ 	.word	0x00000000


	//----- nvinfo : EIATTR_MIN_STACK_SIZE
	.align		4
.L_5:
        /*0024*/ 	.byte	0x04, 0x12
        /*0026*/ 	.short	(.L_7 - .L_6)
	.align		4
.L_6:
        /*0028*/ 	.word	index@(triton_poi_fused_convolution_21)
        /*002c*/ 	.word	0x00000000
.L_7:


//--------------------- .nv.info.triton_poi_fused_convolution_21 --------------------------
	.section	.nv.info.triton_poi_fused_convolution_21,"",@"SHT_CUDA_INFO"
	.sectionflags	@""
	.align	4


	//----- nvinfo : EIATTR_CUDA_API_VERSION
	.align		4
        /*0000*/ 	.byte	0x04, 0x37
        /*0002*/ 	.short	(.L_9 - .L_8)
.L_8:
        /*0004*/ 	.word	0x0000007c


	//----- nvinfo : EIATTR_KPARAM_INFO
	.align		4
.L_9:
        /*0008*/ 	.byte	0x04, 0x17
        /*000a*/ 	.short	(.L_11 - .L_10)
.L_10:
        /*000c*/ 	.word	0x00000000
        /*0010*/ 	.short	0x0002
        /*0012*/ 	.short	0x0010
        /*0014*/ 	.byte	0x00, 0xf0, 0x11, 0x00


	//----- nvinfo : EIATTR_KPARAM_INFO
	.align		4
.L_11:
        /*0018*/ 	.byte	0x04, 0x17
        /*001a*/ 	.short	(.L_13 - .L_12)
.L_12:
        /*001c*/ 	.word	0x00000000
        /*0020*/ 	.short	0x0001
        /*0022*/ 	.short	0x0008
        /*0024*/ 	.byte	0x00, 0xf4, 0x21, 0x00


	//----- nvinfo : EIATTR_KPARAM_INFO
	.align		4
.L_13:
        /*0028*/ 	.byte	0x04, 0x17
        /*002a*/ 	.short	(.L_15 - .L_14)
.L_14:
        /*002c*/ 	.word	0x00000000
        /*0030*/ 	.short	0x0000
        /*0032*/ 	.short	0x0000
        /*0034*/ 	.byte	0x00, 0xf4, 0x21, 0x00


	//----- nvinfo : EIATTR_SPARSE_MMA_MASK
	.align		4
.L_15:
        /*0038*/ 	.byte	0x03, 0x50
        /*003a*/ 	.short	0x0000


	//----- nvinfo : EIATTR_MAXREG_COUNT
	.align		4
        /*003c*/ 	.byte	0x03, 0x1b
        /*003e*/ 	.short	0x00ff


	//----- nvinfo : EIATTR_EXIT_INSTR_OFFSETS
	.align		4
        /*0040*/ 	.byte	0x04, 0x1c
        /*0042*/ 	.short	(.L_17 - .L_16)


	//   ....[0]....
.L_16:
        /*0044*/ 	.word	0x00000260


	//----- nvinfo : EIATTR_REQNTID
	.align		4
.L_17:
        /*0048*/ 	.byte	0x04, 0x10
        /*004a*/ 	.short	(.L_19 - .L_18)
.L_18:
        /*004c*/ 	.word	0x00000080
        /*0050*/ 	.word	0x00000001
        /*0054*/ 	.word	0x00000001


	//----- nvinfo : EIATTR_CBANK_PARAM_SIZE
	.align		4
.L_19:
        /*0058*/ 	.byte	0x03, 0x19
        /*005a*/ 	.short	0x0014


	//----- nvinfo : EIATTR_PARAM_CBANK
	.align		4
        /*005c*/ 	.byte	0x04, 0x0a
        /*005e*/ 	.short	(.L_21 - .L_20)
	.align		4
.L_20:
        /*0060*/ 	.word	index@(.nv.constant0.triton_poi_fused_convolution_21)
        /*0064*/ 	.short	0x0210
        /*0066*/ 	.short	0x0014


	//----- nvinfo : EIATTR_SW_WAR
	.align		4
.L_21:
        /*0068*/ 	.byte	0x04, 0x36
        /*006a*/ 	.short	(.L_23 - .L_22)
.L_22:
        /*006c*/ 	.word	0x00000008
.L_23:


//--------------------- .nv.callgraph             --------------------------
	.section	.nv.callgraph,"",@"SHT_CUDA_CALLGRAPH"
	.align	4
	.sectionentsize	8
	.align		4
        /*0000*/ 	.word	0x00000000
	.align		4
        /*0004*/ 	.word	0xffffffff
	.align		4
        /*0008*/ 	.word	0x00000000
	.align		4
        /*000c*/ 	.word	0xfffffffe
	.align		4
        /*0010*/ 	.word	0x00000000
	.align		4
        /*0014*/ 	.word	0xfffffffd
	.align		4
        /*0018*/ 	.word	0x00000000
	.align		4
        /*001c*/ 	.word	0xfffffffc


//--------------------- .text.triton_poi_fused_convolution_21 --------------------------
	.section	.text.triton_poi_fused_convolution_21,"ax",@progbits
	.align	128
        .global         triton_poi_fused_convolution_21
        .type           triton_poi_fused_convolution_21,@function
        .size           triton_poi_fused_convolution_21,(.L_x_1 - triton_poi_fused_convolution_21)
        .other          triton_poi_fused_convolution_21,@"STO_CUDA_ENTRY STV_DEFAULT"
triton_poi_fused_convolution_21:
.text.triton_poi_fused_convolution_21:
[----:B------:R-:W-:Y:S01]  /*0000*/  LDC R1, c[0x0][0x28] ;  /* 0x00000a00ff017b82 */ /* 0x000fe20000000800 */
[----:B------:R-:W1:Y:S07]  /*0010*/  S2R R0, SR_TID.X ;  /* 0x0000000000007919 */ /* 0x000e6e0000002100 */
[----:B------:R-:W2:Y:S01]  /*0020*/  LDC.64 R2, c[0x0][0x218] ;  /* 0x00008600ff027b82 */ /* 0x000ea20000000a00 */
[----:B------:R-:W-:Y:S01]  /*0030*/  ULDC.64 UR4, c[0x0][0x208] ;  /* 0x0000820000047ab9 */ /* 0x000fe20000000a00 */
[----:B------:R-:W3:Y:S06]  /*0040*/  S2R R5, SR_CTAID.X ;  /* 0x0000000000057919 */ /* 0x000eec0000002500 */
[----:B------:R-:W4:Y:S01]  /*0050*/  LDC.64 R8, c[0x0][0x210] ;  /* 0x00008400ff087b82 */ /* 0x000f220000000a00 */
[----:B-1----:R-:W-:-:S02]  /*0060*/  SHF.L.U32 R0, R0, 0x2, RZ ;  /* 0x0000000200007819 */ /* 0x002fc400000006ff */
[----:B---3--:R-:W-:Y:S02]  /*0070*/  SHF.R.S32.HI R4, RZ, 0x15, R5 ;  /* 0x00000015ff047819 */ /* 0x008fe40000011405 */
[----:B------:R-:W-:Y:S02]  /*0080*/  LOP3.LUT R0, R0, 0x1fc, RZ, 0xc0, !PT ;  /* 0x000001fc00007812 */ /* 0x000fe400078ec0ff */
[----:B------:R-:W-:Y:S02]  /*0090*/  SGXT R4, R4, 0x1 ;  /* 0x000000010404781a */ /* 0x000fe40000000200 */
[----:B------:R-:W-:-:S04]  /*00a0*/  LEA R5, R5, R0, 0xa ;  /* 0x0000000005057211 */ /* 0x000fc800078e50ff */
[----:B------:R-:W-:Y:S01]  /*00b0*/  LEA.HI R4, R4, R5, RZ, 0x8 ;  /* 0x0000000504047211 */ /* 0x000fe200078f40ff */
[----:B----4-:R-:W-:-:S04]  /*00c0*/  IMAD.WIDE R8, R5, 0x4, R8 ;  /* 0x0000000405087825 */ /* 0x010fc800078e0208 */
[----:B------:R-:W-:Y:S01]  /*00d0*/  VIADD R0, R4, 0x200 ;  /* 0x0000020004007836 */ /* 0x000fe20000000000 */
[----:B------:R-:W-:-:S04]  /*00e0*/  SHF.R.S32.HI R4, RZ, 0x8, R4 ;  /* 0x00000008ff047819 */ /* 0x000fc80000011404 */
[----:B------:R-:W-:Y:S02]  /*00f0*/  SHF.R.S32.HI R0, RZ, 0x8, R0 ;  /* 0x00000008ff007819 */ /* 0x000fe40000011400 */
[----:B------:R-:W-:Y:S02]  /*0100*/  LEA.HI R6, R4, R4, RZ, 0x8 ;  /* 0x0000000404067211 */ /* 0x000fe400078f40ff */
[----:B------:R-:W-:Y:S02]  /*0110*/  LEA.HI R10, R0, R0, RZ, 0x8 ;  /* 0x00000000000a7211 */ /* 0x000fe400078f40ff */
[----:B------:R-:W-:Y:S02]  /*0120*/  LOP3.LUT R7, R6, 0xffffff00, RZ, 0xc0, !PT ;  /* 0xffffff0006077812 */ /* 0x000fe400078ec0ff */
[----:B------:R-:W-:Y:S02]  /*0130*/  LOP3.LUT R11, R10, 0xffffff00, RZ, 0xc0, !PT ;  /* 0xffffff000a0b7812 */ /* 0x000fe400078ec0ff */
[----:B------:R-:W-:-:S03]  /*0140*/  IADD3 R7, R4, -R7, RZ ;  /* 0x8000000704077210 */ /* 0x000fc60007ffe0ff */
[----:B------:R-:W-:Y:S02]  /*0150*/  IMAD.IADD R13, R0, 0x1, -R11 ;  /* 0x00000001000d7824 */ /* 0x000fe400078e0a0b */
[--C-:B--2---:R-:W-:Y:S02]  /*0160*/  IMAD.WIDE R10, R7, 0x4, R2.reuse ;  /* 0x00000004070a7825 */ /* 0x104fe400078e0202 */
[----:B------:R-:W2:Y:S02]  /*0170*/  LDG.E.128 R4, desc[UR4][R8.64] ;  /* 0x0000000408047981 */ /* 0x000ea4000c1e1d00 */
[----:B------:R-:W-:Y:S02]  /*0180*/  IMAD.WIDE R2, R13, 0x4, R2 ;  /* 0x000000040d027825 */ /* 0x000fe400078e0202 */
[----:B------:R-:W2:Y:S04]  /*0190*/  LDG.E.EL R10, desc[UR4][R10.64] ;  /* 0x000000040a0a7981 */ /* 0x000ea8000c2e1900 */
[----:B------:R-:W3:Y:S04]  /*01a0*/  LDG.E.EL R2, desc[UR4][R2.64] ;  /* 0x0000000402027981 */ /* 0x000ee8000c2e1900 */
[----:B------:R-:W3:Y:S01]  /*01b0*/  LDG.E.128 R12, desc[UR4][R8.64+0x800] ;  /* 0x00080004080c7981 */ /* 0x000ee2000c1e1d00 */
[--C-:B--2---:R-:W-:Y:S01]  /*01c0*/  FADD R4, R4, R10.reuse ;  /* 0x0000000a04047221 */ /* 0x104fe20000000000 */
[--C-:B------:R-:W-:Y:S01]  /*01d0*/  FADD R5, R5, R10.reuse ;  /* 0x0000000a05057221 */ /* 0x100fe20000000000 */
[--C-:B------:R-:W-:Y:S01]  /*01e0*/  FADD R6, R6, R10.reuse ;  /* 0x0000000a06067221 */ /* 0x100fe20000000000 */
[----:B------:R-:W-:Y:S01]  /*01f0*/  FADD R7, R7, R10 ;  /* 0x0000000a07077221 */ /* 0x000fe20000000000 */
[--C-:B---3--:R-:W-:Y:S01]  /*0200*/  FADD R12, R12, R2.reuse ;  /* 0x000000020c0c7221 */ /* 0x108fe20000000000 */
[--C-:B------:R-:W-:Y:S01]  /*0210*/  FADD R13, R13, R2.reuse ;  /* 0x000000020d0d7221 */ /* 0x100fe20000000000 */
[--C-:B------:R-:W-:Y:S01]  /*0220*/  FADD R14, R14, R2.reuse ;  /* 0x000000020e0e7221 */ /* 0x100fe20000000000 */
[----:B------:R-:W-:Y:S01]  /*0230*/  FADD R15, R15, R2 ;  /* 0x000000020f0f7221 */ /* 0x000fe20000000000 */
[----:B------:R-:W-:Y:S04]  /*0240*/  STG.E.128 desc[UR4][R8.64], R4 ;  /* 0x0000000408007986 */ /* 0x000fe8000c101d04 */
[----:B------:R-:W-:Y:S01]  /*0250*/  STG.E.128 desc[UR4][R8.64+0x800], R12 ;  /* 0x0008000c08007986 */ /* 0x000fe2000c101d04 */
[----:B------:R-:W-:Y:S05]  /*0260*/  EXIT ;  /* 0x000000000000794d */ /* 0x000fea0003800000 */
.L_x_0:
[----:B------:R-:W-:-:S00]  /*0270*/  BRA `(.L_x_0) ;  /* 0xfffffffc00fc7947 */ /* 0x000fc0000383ffff */
[----:B------:R-:W-:-:S00]  /*0280*/  NOP ;  /* 0x0000000000007918 */ /* 0x000fc00000000000 */
[----:B------:R-:W-:-:S00]  /*0290*/  NOP ;  /* 0x0000000000007918 */ /* 0x000fc00000000000 */
[----:B------:R-:W-:-:S00]  /*02a0*/  NOP ;  /* 0x0000000000007918 */ /* 0x000fc00000000000 */
[----:B------:R-:W-:-:S00]  /*02b0*/  NOP ;  /* 0x0000000000007918 */ /* 0x000fc00000000000 */
[----:B------:R-:W-:-:S00]  /*02c0*/  NOP ;  /* 0x0000000000007918 */ /* 0x000fc00000000000 */
[----:B------:R-:W-:-:S00]  /*02d0*/  NOP ;  /* 0x0000000000007918 */ /* 0x000fc00000000000 */
[----:B------:R-:W-:-:S00]  /*02e0*/  NOP ;  /* 0x0000000000007918 */ /* 0x000fc00000000000 */
[----:B------:R-:W-:-:S00]  /*02f0*/  NOP ;  /* 0x0000000000007918 */ /* 0x000fc00000000000 */
.L_x_1:


//--------------------- .nv.constant0.triton_poi_fused_convolution_21 --------------------------
	.section	.nv.constant0.triton_poi_fused_convolution_21,"a",@progbits
	.sectionflags	@""
	.align	4
.nv.constant0.triton_poi_fused_convolution_21:
	.zero		548
